	.headerflags	@"EF_CUDA_TEXMODE_UNIFIED EF_CUDA_64BIT_ADDRESS EF_CUDA_ACCELERATORS EF_CUDA_SM90 EF_CUDA_VIRTUAL_SM(EF_CUDA_SM90)"
	.elftype	@"ET_EXEC"


//--------------------- .nv.info                  --------------------------
	.section	.nv.info,"",@"SHT_CUDA_INFO"
	.align	4


	//----- nvinfo : EIATTR_REGCOUNT
	.align		4
        /*0000*/ 	.byte	0x04, 0x2f
        /*0002*/ 	.short	(.L_1 - .L_0)
	.align		4
.L_0:
        /*0004*/ 	.word	index@(triton_poi_fused_add_3)
        /*0008*/ 	.word	0x0000000a


	//----- nvinfo : EIATTR_MIN_STACK_SIZE
	.align		4
.L_1:
        /*000c*/ 	.byte	0x04, 0x12
        /*000e*/ 	.short	(.L_3 - .L_2)
	.align		4
.L_2:
        /*0010*/ 	.word	index@(triton_poi_fused_add_3)
        /*0014*/ 	.word	0x00000000


	//----- nvinfo : EIATTR_FRAME_SIZE
	.align		4
.L_3:
        /*0018*/ 	.byte	0x04, 0x11
        /*001a*/ 	.short	(.L_5 - .L_4)
	.align		4
.L_4:
        /*001c*/ 	.word	index@(triton_poi_fused_add_3)
        /*0020*/ 	.word	0x00000000


	//----- nvinfo : EIATTR_MIN_STACK_SIZE
	.align		4
.L_5:
        /*0024*/ 	.byte	0x04, 0x12
        /*0026*/ 	.short	(.L_7 - .L_6)
	.align		4
.L_6:
        /*0028*/ 	.word	index@(triton_poi_fused_add_3)
        /*002c*/ 	.word	0x00000000
.L_7:


//--------------------- .nv.info.triton_poi_fused_add_3 --------------------------
	.section	.nv.info.triton_poi_fused_add_3,"",@"SHT_CUDA_INFO"
	.sectionflags	@""
	.align	4


	//----- nvinfo : EIATTR_CUDA_API_VERSION
	.align		4
        /*0000*/ 	.byte	0x04, 0x37
        /*0002*/ 	.short	(.L_9 - .L_8)
.L_8:
        /*0004*/ 	.word	0x0000007c


	//----- nvinfo : EIATTR_KPARAM_INFO
	.align		4
.L_9:
        /*0008*/ 	.byte	0x04, 0x17
        /*000a*/ 	.short	(.L_11 - .L_10)
.L_10:
        /*000c*/ 	.word	0x00000000
        /*0010*/ 	.short	0x0002
        /*0012*/ 	.short	0x0010
        /*0014*/ 	.byte	0x00, 0xf0, 0x11, 0x00


	//----- nvinfo : EIATTR_KPARAM_INFO
	.align		4
.L_11:
        /*0018*/ 	.byte	0x04, 0x17
        /*001a*/ 	.short	(.L_13 - .L_12)
.L_12:
        /*001c*/ 	.word	0x00000000
        /*0020*/ 	.short	0x0001
        /*0022*/ 	.short	0x0008
        /*0024*/ 	.byte	0x00, 0xf4, 0x21, 0x00


	//----- nvinfo : EIATTR_KPARAM_INFO
	.align		4
.L_13:
        /*0028*/ 	.byte	0x04, 0x17
        /*002a*/ 	.short	(.L_15 - .L_14)
.L_14:
        /*002c*/ 	.word	0x00000000
        /*0030*/ 	.short	0x0000
        /*0032*/ 	.short	0x0000
        /*0034*/ 	.byte	0x00, 0xf4, 0x21, 0x00


	//----- nvinfo : EIATTR_SPARSE_MMA_MASK
	.align		4
.L_15:
        /*0038*/ 	.byte	0x03, 0x50
        /*003a*/ 	.short	0x0000


	//----- nvinfo : EIATTR_MAXREG_COUNT
	.align		4
        /*003c*/ 	.byte	0x03, 0x1b
        /*003e*/ 	.short	0x00ff


	//----- nvinfo : EIATTR_EXIT_INSTR_OFFSETS
	.align		4
        /*0040*/ 	.byte	0x04, 0x1c
        /*0042*/ 	.short	(.L_17 - .L_16)


	//   ....[0]....
.L_16:
        /*0044*/ 	.word	0x000000e0


	//----- nvinfo : EIATTR_REQNTID
	.align		4
.L_17:
        /*0048*/ 	.byte	0x04, 0x10
        /*004a*/ 	.short	(.L_19 - .L_18)
.L_18:
        /*004c*/ 	.word	0x00000080
        /*0050*/ 	.word	0x00000001
        /*0054*/ 	.word	0x00000001


	//----- nvinfo : EIATTR_CBANK_PARAM_SIZE
	.align		4
.L_19:
        /*0058*/ 	.byte	0x03, 0x19
        /*005a*/ 	.short	0x0014


	//----- nvinfo : EIATTR_PARAM_CBANK
	.align		4
        /*005c*/ 	.byte	0x04, 0x0a
        /*005e*/ 	.short	(.L_21 - .L_20)
	.align		4
.L_20:
        /*0060*/ 	.word	index@(.nv.constant0.triton_poi_fused_add_3)
        /*0064*/ 	.short	0x0210
        /*0066*/ 	.short	0x0014


	//----- nvinfo : EIATTR_SW_WAR
	.align		4
.L_21:
        /*0068*/ 	.byte	0x04, 0x36
        /*006a*/ 	.short	(.L_23 - .L_22)
.L_22:
        /*006c*/ 	.word	0x00000008
.L_23:


//--------------------- .nv.callgraph             --------------------------
	.section	.nv.callgraph,"",@"SHT_CUDA_CALLGRAPH"
	.align	4
	.sectionentsize	8
	.align		4
        /*0000*/ 	.word	0x00000000
	.align		4
        /*0004*/ 	.word	0xffffffff
	.align		4
        /*0008*/ 	.word	0x00000000
	.align		4
        /*000c*/ 	.word	0xfffffffe
	.align		4
        /*0010*/ 	.word	0x00000000
	.align		4
        /*0014*/ 	.word	0xfffffffd
	.align		4
        /*0018*/ 	.word	0x00000000
	.align		4
        /*001c*/ 	.word	0xfffffffc


//--------------------- .text.triton_poi_fused_add_3 --------------------------
	.section	.text.triton_poi_fused_add_3,"ax",@progbits
	.align	128
        .global         triton_poi_fused_add_3
        .type           triton_poi_fused_add_3,@function
        .size           triton_poi_fused_add_3,(.L_x_1 - triton_poi_fused_add_3)
        .other          triton_poi_fused_add_3,@"STO_CUDA_ENTRY STV_DEFAULT"
triton_poi_fused_add_3:
.text.triton_poi_fused_add_3:
[----:B------:R-:W-:Y:S01]  /*0000*/  LDC R1, c[0x0][0x28] ;  /* 0x00000a00ff017b82 */ /* 0x000fe20000000800 */
[----:B------:R-:W1:Y:S07]  /*0010*/  S2R R0, SR_TID.X ;  /* 0x0000000000007919 */ /* 0x000e6e0000002100 */
[----:B------:R-:W2:Y:S01]  /*0020*/  LDC.64 R4, c[0x0][0x218] ;  /* 0x00008600ff047b82 */ /* 0x000ea20000000a00 */
[----:B------:R-:W-:Y:S01]  /*0030*/  ULDC.64 UR4, c[0x0][0x208] ;  /* 0x0000820000047ab9 */ /* 0x000fe20000000a00 */
[----:B------:R-:W3:Y:S06]  /*0040*/  S2R R7, SR_CTAID.X ;  /* 0x0000000000077919 */ /* 0x000eec0000002500 */
[----:B------:R-:W4:Y:S01]  /*0050*/  LDC.64 R2, c[0x0][0x210] ;  /* 0x00008400ff027b82 */ /* 0x000f220000000a00 */
[----:B-1----:R-:W-:-:S04]  /*0060*/  LOP3.LUT R0, R0, 0x7f, RZ, 0xc0, !PT ;  /* 0x0000007f00007812 */ /* 0x002fc800078ec0ff */
[----:B---3--:R-:W-:-:S05]  /*0070*/  LEA R7, R7, R0, 0x7 ;  /* 0x0000000007077211 */ /* 0x008fca00078e38ff */
[----:B--2---:R-:W-:-:S04]  /*0080*/  IMAD.WIDE R4, R7, 0x4, R4 ;  /* 0x0000000407047825 */ /* 0x004fc800078e0204 */
[----:B----4-:R-:W-:Y:S02]  /*0090*/  IMAD.WIDE R2, R7, 0x4, R2 ;  /* 0x0000000407027825 */ /* 0x010fe400078e0202 */
[----:B------:R-:W2:Y:S04]  /*00a0*/  LDG.E R5, desc[UR4][R4.64] ;  /* 0x0000000404057981 */ /* 0x000ea8000c1e1900 */
[----:B------:R-:W2:Y:S02]  /*00b0*/  LDG.E R0, desc[UR4][R2.64] ;  /* 0x0000000402007981 */ /* 0x000ea4000c1e1900 */
[----:B--2---:R-:W-:-:S05]  /*00c0*/  FADD R7, R0, R5 ;  /* 0x0000000500077221 */ /* 0x004fca0000000000 */
[----:B------:R-:W-:Y:S01]  /*00d0*/  STG.E desc[UR4][R2.64], R7 ;  /* 0x0000000702007986 */ /* 0x000fe2000c101904 */
[----:B------:R-:W-:Y:S05]  /*00e0*/  EXIT ;  /* 0x000000000000794d */ /* 0x000fea0003800000 */
.L_x_0:
[----:B------:R-:W-:-:S00]  /*00f0*/  BRA `(.L_x_0) ;  /* 0xfffffffc00fc7947 */ /* 0x000fc0000383ffff */
[----:B------:R-:W-:-:S00]  /*0100*/  NOP ;  /* 0x0000000000007918 */ /* 0x000fc00000000000 */
[----:B------:R-:W-:-:S00]  /*0110*/  NOP ;  /* 0x0000000000007918 */ /* 0x000fc00000000000 */
[----:B------:R-:W-:-:S00]  /*0120*/  NOP ;  /* 0x0000000000007918 */ /* 0x000fc00000000000 */
[----:B------:R-:W-:-:S00]  /*0130*/  NOP ;  /* 0x0000000000007918 */ /* 0x000fc00000000000 */
[----:B------:R-:W-:-:S00]  /*0140*/  NOP ;  /* 0x0000000000007918 */ /* 0x000fc00000000000 */
[----:B------:R-:W-:-:S00]  /*0150*/  NOP ;  /* 0x0000000000007918 */ /* 0x000fc00000000000 */
[----:B------:R-:W-:-:S00]  /*0160*/  NOP ;  /* 0x0000000000007918 */ /* 0x000fc00000000000 */
[----:B------:R-:W-:-:S00]  /*0170*/  NOP ;  /* 0x0000000000007918 */ /* 0x000fc00000000000 */
.L_x_1:


//--------------------- .nv.constant0.triton_poi_fused_add_3 --------------------------
	.section	.nv.constant0.triton_poi_fused_add_3,"a",@progbits
	.sectionflags	@""
	.align	4
.nv.constant0.triton_poi_fused_add_3:
	.zero		548
